//
// Generated by NVIDIA NVVM Compiler
//
// Compiler Build ID: CL-36424714
// Cuda compilation tools, release 13.0, V13.0.88
// Based on NVVM 20.0.0
//

.version 9.0
.target sm_100
.address_size 64

	// .globl	_Z7get_maxPj

.visible .entry _Z7get_maxPj(
	.param .u64 .ptr .align 1 _Z7get_maxPj_param_0
)
{
	.reg .pred 	%p<7>;
	.reg .b32 	%r<11>;
	.reg .b64 	%rd<5>;

	ld.param.u64 	%rd3, [_Z7get_maxPj_param_0];
	cvta.to.global.u64 	%rd1, %rd3;
	mov.u32 	%r5, %tid.x;
	mov.u32 	%r6, %ntid.x;
	mov.u32 	%r7, %ctaid.x;
	mad.lo.s32 	%r1, %r6, %r7, %r5;
	mul.wide.u32 	%rd4, %r1, 4;
	add.s64 	%rd2, %rd1, %rd4;
	setp.gt.u32 	%p1, %r1, 4;
	@%p1 bra 	$L__BB0_3;
	ld.global.u32 	%r2, [%rd2+20];
	ld.global.u32 	%r8, [%rd2];
	setp.le.u32 	%p2, %r2, %r8;
	@%p2 bra 	$L__BB0_3;
	st.global.u32 	[%rd2], %r2;
$L__BB0_3:
	bar.sync 	0;
	setp.gt.u32 	%p3, %r1, 1;
	@%p3 bra 	$L__BB0_6;
	ld.global.u32 	%r3, [%rd2+8];
	ld.global.u32 	%r9, [%rd2];
	setp.le.u32 	%p4, %r3, %r9;
	@%p4 bra 	$L__BB0_6;
	st.global.u32 	[%rd2], %r3;
$L__BB0_6:
	bar.sync 	0;
	setp.ne.s32 	%p5, %r1, 0;
	@%p5 bra 	$L__BB0_9;
	ld.global.u32 	%r4, [%rd1+4];
	ld.global.u32 	%r10, [%rd2];
	setp.le.u32 	%p6, %r4, %r10;
	@%p6 bra 	$L__BB0_9;
	st.global.u32 	[%rd2], %r4;
$L__BB0_9:
	bar.sync 	0;
	ret;

}


// ===== COMPILED SASS (sm_100) =====

	.target	sm_100

	.elftype	@"ET_EXEC"


//--------------------- .note.nv.tkinfo           --------------------------
	.section	.note.nv.tkinfo,"",@"SHT_NOTE"
	.sectionflags	@"SHF_NOTE_NV_TKINFO"
	.tkinfo
        /*0018*/ 	.word	0x00000002
        /*0030*/ 	.string	""
        /*0030*/ 	.string	"ptxas"
        /*0030*/ 	.string	"Cuda compilation tools, release 13.0, V13.0.88"
        /*0030*/ 	.string	"Build cuda_13.0.r13.0/compiler.36424714_0"
        /*0030*/ 	.string	"-arch sm_100 -m 64 "



//--------------------- .note.nv.cuinfo           --------------------------
	.section	.note.nv.cuinfo,"",@"SHT_NOTE"
	.sectionflags	@"SHF_NOTE_NV_CUINFO"
        /*0018*/ 	.short	0x0002
        /*001a*/ 	.short	0x0064
        /*001c*/ 	.short	0x0082
	.zero		2


//--------------------- .nv.info                  --------------------------
	.section	.nv.info,"",@"SHT_CUDA_INFO"
	.align	4


	//----- nvinfo : EIATTR_REGCOUNT
	.align		4
        /*0000*/ 	.byte	0x04, 0x2f
        /*0002*/ 	.short	(.L_1 - .L_0)
	.align		4
.L_0:
        /*0004*/ 	.word	index@(_Z7get_maxPj)
        /*0008*/ 	.word	0x00000008


	//----- nvinfo : EIATTR_FRAME_SIZE
	.align		4
.L_1:
        /*000c*/ 	.byte	0x04, 0x11
        /*000e*/ 	.short	(.L_3 - .L_2)
	.align		4
.L_2:
        /*0010*/ 	.word	index@(_Z7get_maxPj)
        /*0014*/ 	.word	0x00000000


	//----- nvinfo : EIATTR_MIN_STACK_SIZE
	.align		4
.L_3:
        /*0018*/ 	.byte	0x04, 0x12
        /*001a*/ 	.short	(.L_5 - .L_4)
	.align		4
.L_4:
        /*001c*/ 	.word	index@(_Z7get_maxPj)
        /*0020*/ 	.word	0x00000000
.L_5:


//--------------------- .nv.compat                --------------------------
	.section	.nv.compat,"",@"SHT_CUDA_COMPAT_INFO"
	.align	4
        /*0000*/ 	.byte	0x02, 0x09, 0x00, 0x00, 0x02, 0x02, 0x01, 0x00, 0x02, 0x05, 0x05, 0x00, 0x03, 0x07, 0x01, 0x01
        /*0010*/ 	.byte	0x02, 0x03, 0x00, 0x00, 0x02, 0x06, 0x01, 0x00, 0x04, 0x0b, 0x08, 0x00, 0x09, 0x00, 0x00, 0x00
        /*0020*/ 	.byte	0x00, 0x00, 0x00, 0x00


//--------------------- .nv.info._Z7get_maxPj     --------------------------
	.section	.nv.info._Z7get_maxPj,"",@"SHT_CUDA_INFO"
	.sectionflags	@""
	.align	4


	//----- nvinfo : EIATTR_CUDA_API_VERSION
	.align		4
        /*0000*/ 	.byte	0x04, 0x37
        /*0002*/ 	.short	(.L_7 - .L_6)
.L_6:
        /*0004*/ 	.word	0x00000082


	//----- nvinfo : EIATTR_KPARAM_INFO
	.align		4
.L_7:
        /*0008*/ 	.byte	0x04, 0x17
        /*000a*/ 	.short	(.L_9 - .L_8)
.L_8:
        /*000c*/ 	.word	0x00000000
        /*0010*/ 	.short	0x0000
        /*0012*/ 	.short	0x0000
        /*0014*/ 	.byte	0x00, 0xf5, 0x21, 0x00


	//----- nvinfo : EIATTR_SPARSE_MMA_MASK
	.align		4
.L_9:
        /*0018*/ 	.byte	0x03, 0x50
        /*001a*/ 	.short	0x0000


	//----- nvinfo : EIATTR_MAXREG_COUNT
	.align		4
        /*001c*/ 	.byte	0x03, 0x1b
        /*001e*/ 	.short	0x00ff


	//----- nvinfo : EIATTR_NUM_BARRIERS
	.align		4
        /*0020*/ 	.byte	0x02, 0x4c
        /*0022*/ 	.byte	0x01
	.zero		1


	//----- nvinfo : EIATTR_MERCURY_ISA_VERSION
	.align		4
        /*0024*/ 	.byte	0x03, 0x5f
        /*0026*/ 	.short	0x0101


	//----- nvinfo : EIATTR_VRC_CTA_INIT_COUNT
	.align		4
        /*0028*/ 	.byte	0x02, 0x4a
	.zero		1
	.zero		1


	//----- nvinfo : EIATTR_EXIT_INSTR_OFFSETS
	.align		4
        /*002c*/ 	.byte	0x04, 0x1c
        /*002e*/ 	.short	(.L_11 - .L_10)


	//   ....[0]....
.L_10:
        /*0030*/ 	.word	0x00000240


	//----- nvinfo : EIATTR_CRS_STACK_SIZE
	.align		4
.L_11:
        /*0034*/ 	.byte	0x04, 0x1e
        /*0036*/ 	.short	(.L_13 - .L_12)
.L_12:
        /*0038*/ 	.word	0x00000000


	//----- nvinfo : EIATTR_CBANK_PARAM_SIZE
	.align		4
.L_13:
        /*003c*/ 	.byte	0x03, 0x19
        /*003e*/ 	.short	0x0008


	//----- nvinfo : EIATTR_PARAM_CBANK
	.align		4
        /*0040*/ 	.byte	0x04, 0x0a
        /*0042*/ 	.short	(.L_15 - .L_14)
	.align		4
.L_14:
        /*0044*/ 	.word	index@(.nv.constant0._Z7get_maxPj)
        /*0048*/ 	.short	0x0380
        /*004a*/ 	.short	0x0008


	//----- nvinfo : EIATTR_SW_WAR
	.align		4
.L_15:
        /*004c*/ 	.byte	0x04, 0x36
        /*004e*/ 	.short	(.L_17 - .L_16)
.L_16:
        /*0050*/ 	.word	0x00000008
.L_17:


//--------------------- .nv.callgraph             --------------------------
	.section	.nv.callgraph,"",@"SHT_CUDA_CALLGRAPH"
	.align	4
	.sectionentsize	8
	.align		4
        /*0000*/ 	.word	0x00000000
	.align		4
        /*0004*/ 	.word	0xffffffff
	.align		4
        /*0008*/ 	.word	0x00000000
	.align		4
        /*000c*/ 	.word	0xfffffffe
	.align		4
        /*0010*/ 	.word	0x00000000
	.align		4
        /*0014*/ 	.word	0xfffffffd
	.align		4
        /*0018*/ 	.word	0x00000000
	.align		4
        /*001c*/ 	.word	0xfffffffc


//--------------------- .text._Z7get_maxPj        --------------------------
	.section	.text._Z7get_maxPj,"ax",@progbits
	.align	128
        .global         _Z7get_maxPj
        .type           _Z7get_maxPj,@function
        .size           _Z7get_maxPj,(.L_x_7 - _Z7get_maxPj)
        .other          _Z7get_maxPj,@"STO_CUDA_ENTRY STV_DEFAULT"
_Z7get_maxPj:
.text._Z7get_maxPj:
[----:B------:R-:W-:Y:S01]  /*0000*/  LDC R1, c[0x0][0x37c] ;  /* 0x0000df00ff017b82 */ /* 0x000fe20000000800 */
[----:B------:R-:W0:Y:S01]  /*0010*/  S2R R5, SR_TID.X ;  /* 0x0000000000057919 */ /* 0x000e220000002100 */
[----:B------:R-:W0:Y:S06]  /*0020*/  LDCU UR4, c[0x0][0x360] ;  /* 0x00006c00ff0477ac */ /* 0x000e2c0008000800 */
[----:B------:R-:W1:Y:S01]  /*0030*/  LDC.64 R2, c[0x0][0x380] ;  /* 0x0000e000ff027b82 */ /* 0x000e620000000a00 */
[----:B------:R-:W-:Y:S01]  /*0040*/  BSSY.RECONVERGENT B0, `(.L_x_0) ;  /* 0x000000d000007945 */ /* 0x000fe20003800200 */
[----:B------:R-:W0:Y:S02]  /*0050*/  S2R R0, SR_CTAID.X ;  /* 0x0000000000007919 */ /* 0x000e240000002500 */
[----:B0-----:R-:W-:Y:S01]  /*0060*/  IMAD R5, R0, UR4, R5 ;  /* 0x0000000400057c24 */ /* 0x001fe2000f8e0205 */
[----:B------:R-:W0:Y:S03]  /*0070*/  LDCU.64 UR4, c[0x0][0x358] ;  /* 0x00006b00ff0477ac */ /* 0x000e260008000a00 */
[C---:B-1----:R-:W-:Y:S01]  /*0080*/  IMAD.WIDE.U32 R2, R5.reuse, 0x4, R2 ;  /* 0x0000000405027825 */ /* 0x042fe200078e0002 */
[----:B------:R-:W-:-:S02]  /*0090*/  ISETP.GT.U32.AND P2, PT, R5, 0x4, PT ;  /* 0x000000040500780c */ /* 0x000fc40003f44070 */
[C---:B------:R-:W-:Y:S02]  /*00a0*/  ISETP.GT.U32.AND P0, PT, R5.reuse, 0x1, PT ;  /* 0x000000010500780c */ /* 0x040fe40003f04070 */
[----:B------:R-:W-:-:S09]  /*00b0*/  ISETP.NE.AND P1, PT, R5, RZ, PT ;  /* 0x000000ff0500720c */ /* 0x000fd20003f25270 */
[----:B0-----:R-:W-:Y:S05]  /*00c0*/  @P2 BRA `(.L_x_1) ;  /* 0x0000000000102947 */ /* 0x001fea0003800000 */
[----:B------:R-:W2:Y:S04]  /*00d0*/  LDG.E R5, desc[UR4][R2.64+0x14] ;  /* 0x0000140402057981 */ /* 0x000ea8000c1e1900 */
[----:B------:R-:W2:Y:S02]  /*00e0*/  LDG.E R0, desc[UR4][R2.64] ;  /* 0x0000000402007981 */ /* 0x000ea4000c1e1900 */
[----:B--2---:R-:W-:-:S13]  /*00f0*/  ISETP.GT.U32.AND P2, PT, R5, R0, PT ;  /* 0x000000000500720c */ /* 0x004fda0003f44070 */
[----:B------:R0:W-:Y:S02]  /*0100*/  @P2 STG.E desc[UR4][R2.64], R5 ;  /* 0x0000000502002986 */ /* 0x0001e4000c101904 */
.L_x_1:
[----:B------:R-:W-:Y:S05]  /*0110*/  BSYNC.RECONVERGENT B0 ;  /* 0x0000000000007941 */ /* 0x000fea0003800200 */
.L_x_0:
[----:B------:R-:W-:Y:S06]  /*0120*/  BAR.SYNC.DEFER_BLOCKING 0x0 ;  /* 0x0000000000007b1d */ /* 0x000fec0000010000 */
[----:B------:R-:W-:Y:S04]  /*0130*/  BSSY.RECONVERGENT B0, `(.L_x_2) ;  /* 0x0000006000007945 */ /* 0x000fe80003800200 */
[----:B------:R-:W-:Y:S05]  /*0140*/  @P0 BRA `(.L_x_3) ;  /* 0x0000000000100947 */ /* 0x000fea0003800000 */
[----:B0-----:R-:W2:Y:S04]  /*0150*/  LDG.E R5, desc[UR4][R2.64+0x8] ;  /* 0x0000080402057981 */ /* 0x001ea8000c1e1900 */
[----:B------:R-:W2:Y:S02]  /*0160*/  LDG.E R0, desc[UR4][R2.64] ;  /* 0x0000000402007981 */ /* 0x000ea4000c1e1900 */
[----:B--2---:R-:W-:-:S13]  /*0170*/  ISETP.GT.U32.AND P0, PT, R5, R0, PT ;  /* 0x000000000500720c */ /* 0x004fda0003f04070 */
[----:B------:R1:W-:Y:S02]  /*0180*/  @P0 STG.E desc[UR4][R2.64], R5 ;  /* 0x0000000502000986 */ /* 0x0003e4000c101904 */
.L_x_3:
[----:B------:R-:W-:Y:S05]  /*0190*/  BSYNC.RECONVERGENT B0 ;  /* 0x0000000000007941 */ /* 0x000fea0003800200 */
.L_x_2:
[----:B------:R-:W-:Y:S06]  /*01a0*/  BAR.SYNC.DEFER_BLOCKING 0x0 ;  /* 0x0000000000007b1d */ /* 0x000fec0000010000 */
[----:B------:R-:W-:Y:S04]  /*01b0*/  BSSY.RECONVERGENT B0, `(.L_x_4) ;  /* 0x0000007000007945 */ /* 0x000fe80003800200 */
[----:B------:R-:W-:Y:S05]  /*01c0*/  @P1 BRA `(.L_x_5) ;  /* 0x0000000000141947 */ /* 0x000fea0003800000 */
[----:B01----:R-:W0:Y:S01]  /*01d0*/  LDC.64 R4, c[0x0][0x380] ;  /* 0x0000e000ff047b82 */ /* 0x003e220000000a00 */
[----:B------:R-:W2:Y:S04]  /*01e0*/  LDG.E R0, desc[UR4][R2.64] ;  /* 0x0000000402007981 */ /* 0x000ea8000c1e1900 */
[----:B0-----:R-:W2:Y:S02]  /*01f0*/  LDG.E R5, desc[UR4][R4.64+0x4] ;  /* 0x0000040404057981 */ /* 0x001ea4000c1e1900 */
[----:B--2---:R-:W-:-:S13]  /*0200*/  ISETP.GT.U32.AND P0, PT, R5, R0, PT ;  /* 0x000000000500720c */ /* 0x004fda0003f04070 */
[----:B------:R2:W-:Y:S02]  /*0210*/  @P0 STG.E desc[UR4][R2.64], R5 ;  /* 0x0000000502000986 */ /* 0x0005e4000c101904 */
.L_x_5:
[----:B------:R-:W-:Y:S05]  /*0220*/  BSYNC.RECONVERGENT B0 ;  /* 0x0000000000007941 */ /* 0x000fea0003800200 */
.L_x_4:
[----:B------:R-:W-:Y:S06]  /*0230*/  BAR.SYNC.DEFER_BLOCKING 0x0 ;  /* 0x0000000000007b1d */ /* 0x000fec0000010000 */
[----:B------:R-:W-:Y:S05]  /*0240*/  EXIT ;  /* 0x000000000000794d */ /* 0x000fea0003800000 */
.L_x_6:
[----:B------:R-:W-:-:S00]  /*0250*/  BRA `(.L_x_6) ;  /* 0xfffffffc00fc7947 */ /* 0x000fc0000383ffff */
[----:B------:R-:W-:-:S00]  /*0260*/  NOP ;  /* 0x0000000000007918 */ /* 0x000fc00000000000 */
        /* <DEDUP_REMOVED lines=9> */
.L_x_7:


//--------------------- .nv.shared.reserved.0     --------------------------
	.section	.nv.shared.reserved.0,"aw",@nobits
	.weak		__nv_reservedSMEM_offset_0_alias
	.size		__nv_reservedSMEM_offset_0_alias, 0, 64
	.other		__nv_reservedSMEM_offset_0_alias,@"STO_CUDA_RESERVED_SHARED STV_DEFAULT"
__nv_reservedSMEM_offset_0_alias:
	.zero		0
	.zero		64


//--------------------- .nv.constant0._Z7get_maxPj --------------------------
	.section	.nv.constant0._Z7get_maxPj,"a",@progbits
	.sectionflags	@""
	.align	4
.nv.constant0._Z7get_maxPj:
	.zero		904


//--------------------- SYMBOLS --------------------------

	.type		.nv.reservedSmem.offset0,@object
	.size		.nv.reservedSmem.offset0,0x4
